//
// Generated by NVIDIA NVVM Compiler
//
// Compiler Build ID: CL-36424714
// Cuda compilation tools, release 13.0, V13.0.88
// Based on NVVM 20.0.0
//

.version 9.0
.target sm_100
.address_size 64

	// .globl	_Z7convertIdfEvPPT_PPT0_i
// _ZZ7convertIdfEvPPT_PPT0_iE5mysrc has been demoted
// _ZZ7convertIdfEvPPT_PPT0_iE6mydest has been demoted
// _ZZ7convertIfdEvPPT_PPT0_iE5mysrc has been demoted
// _ZZ7convertIfdEvPPT_PPT0_iE6mydest has been demoted
// _ZZ7convertIddEvPPT_PPT0_iE5mysrc has been demoted
// _ZZ7convertIddEvPPT_PPT0_iE6mydest has been demoted

.visible .entry _Z7convertIdfEvPPT_PPT0_i(
	.param .u64 .ptr .align 1 _Z7convertIdfEvPPT_PPT0_i_param_0,
	.param .u64 .ptr .align 1 _Z7convertIdfEvPPT_PPT0_i_param_1,
	.param .u32 _Z7convertIdfEvPPT_PPT0_i_param_2
)
{
	.reg .pred 	%p<3>;
	.reg .b32 	%r<7>;
	.reg .b32 	%f<2>;
	.reg .b64 	%rd<18>;
	.reg .b64 	%fd<2>;
	// demoted variable
	.shared .align 8 .u64 _ZZ7convertIdfEvPPT_PPT0_iE5mysrc;
	// demoted variable
	.shared .align 8 .u64 _ZZ7convertIdfEvPPT_PPT0_iE6mydest;
	ld.param.u64 	%rd1, [_Z7convertIdfEvPPT_PPT0_i_param_0];
	ld.param.u64 	%rd2, [_Z7convertIdfEvPPT_PPT0_i_param_1];
	ld.param.u32 	%r3, [_Z7convertIdfEvPPT_PPT0_i_param_2];
	mov.u32 	%r1, %tid.x;
	setp.ne.s32 	%p1, %r1, 0;
	@%p1 bra 	$L__BB0_2;
	cvta.to.global.u64 	%rd3, %rd2;
	cvta.to.global.u64 	%rd4, %rd1;
	mov.u32 	%r4, %ctaid.y;
	mul.wide.u32 	%rd5, %r4, 8;
	add.s64 	%rd6, %rd3, %rd5;
	ld.global.u64 	%rd7, [%rd6];
	st.shared.u64 	[_ZZ7convertIdfEvPPT_PPT0_iE5mysrc], %rd7;
	add.s64 	%rd8, %rd4, %rd5;
	ld.global.u64 	%rd9, [%rd8];
	st.shared.u64 	[_ZZ7convertIdfEvPPT_PPT0_iE6mydest], %rd9;
$L__BB0_2:
	bar.sync 	0;
	mov.u32 	%r5, %ctaid.x;
	shl.b32 	%r6, %r5, 8;
	add.s32 	%r2, %r6, %r1;
	setp.ge.s32 	%p2, %r2, %r3;
	@%p2 bra 	$L__BB0_4;
	ld.shared.u64 	%rd10, [_ZZ7convertIdfEvPPT_PPT0_iE5mysrc];
	cvta.to.global.u64 	%rd11, %rd10;
	mul.wide.s32 	%rd12, %r2, 4;
	add.s64 	%rd13, %rd11, %rd12;
	ld.global.f32 	%f1, [%rd13];
	cvt.f64.f32 	%fd1, %f1;
	ld.shared.u64 	%rd14, [_ZZ7convertIdfEvPPT_PPT0_iE6mydest];
	cvta.to.global.u64 	%rd15, %rd14;
	mul.wide.s32 	%rd16, %r2, 8;
	add.s64 	%rd17, %rd15, %rd16;
	st.global.f64 	[%rd17], %fd1;
$L__BB0_4:
	ret;

}
	// .globl	_Z7convertIfdEvPPT_PPT0_i
.visible .entry _Z7convertIfdEvPPT_PPT0_i(
	.param .u64 .ptr .align 1 _Z7convertIfdEvPPT_PPT0_i_param_0,
	.param .u64 .ptr .align 1 _Z7convertIfdEvPPT_PPT0_i_param_1,
	.param .u32 _Z7convertIfdEvPPT_PPT0_i_param_2
)
{
	.reg .pred 	%p<3>;
	.reg .b32 	%r<7>;
	.reg .b32 	%f<2>;
	.reg .b64 	%rd<18>;
	.reg .b64 	%fd<2>;
	// demoted variable
	.shared .align 8 .u64 _ZZ7convertIfdEvPPT_PPT0_iE5mysrc;
	// demoted variable
	.shared .align 8 .u64 _ZZ7convertIfdEvPPT_PPT0_iE6mydest;
	ld.param.u64 	%rd1, [_Z7convertIfdEvPPT_PPT0_i_param_0];
	ld.param.u64 	%rd2, [_Z7convertIfdEvPPT_PPT0_i_param_1];
	ld.param.u32 	%r3, [_Z7convertIfdEvPPT_PPT0_i_param_2];
	mov.u32 	%r1, %tid.x;
	setp.ne.s32 	%p1, %r1, 0;
	@%p1 bra 	$L__BB1_2;
	cvta.to.global.u64 	%rd3, %rd2;
	cvta.to.global.u64 	%rd4, %rd1;
	mov.u32 	%r4, %ctaid.y;
	mul.wide.u32 	%rd5, %r4, 8;
	add.s64 	%rd6, %rd3, %rd5;
	ld.global.u64 	%rd7, [%rd6];
	st.shared.u64 	[_ZZ7convertIfdEvPPT_PPT0_iE5mysrc], %rd7;
	add.s64 	%rd8, %rd4, %rd5;
	ld.global.u64 	%rd9, [%rd8];
	st.shared.u64 	[_ZZ7convertIfdEvPPT_PPT0_iE6mydest], %rd9;
$L__BB1_2:
	bar.sync 	0;
	mov.u32 	%r5, %ctaid.x;
	shl.b32 	%r6, %r5, 8;
	add.s32 	%r2, %r6, %r1;
	setp.ge.s32 	%p2, %r2, %r3;
	@%p2 bra 	$L__BB1_4;
	ld.shared.u64 	%rd10, [_ZZ7convertIfdEvPPT_PPT0_iE5mysrc];
	cvta.to.global.u64 	%rd11, %rd10;
	mul.wide.s32 	%rd12, %r2, 8;
	add.s64 	%rd13, %rd11, %rd12;
	ld.global.f64 	%fd1, [%rd13];
	cvt.rn.f32.f64 	%f1, %fd1;
	ld.shared.u64 	%rd14, [_ZZ7convertIfdEvPPT_PPT0_iE6mydest];
	cvta.to.global.u64 	%rd15, %rd14;
	mul.wide.s32 	%rd16, %r2, 4;
	add.s64 	%rd17, %rd15, %rd16;
	st.global.f32 	[%rd17], %f1;
$L__BB1_4:
	ret;

}
	// .globl	_Z7convertIddEvPPT_PPT0_i
.visible .entry _Z7convertIddEvPPT_PPT0_i(
	.param .u64 .ptr .align 1 _Z7convertIddEvPPT_PPT0_i_param_0,
	.param .u64 .ptr .align 1 _Z7convertIddEvPPT_PPT0_i_param_1,
	.param .u32 _Z7convertIddEvPPT_PPT0_i_param_2
)
{
	.reg .pred 	%p<3>;
	.reg .b32 	%r<7>;
	.reg .b64 	%rd<17>;
	.reg .b64 	%fd<2>;
	// demoted variable
	.shared .align 8 .u64 _ZZ7convertIddEvPPT_PPT0_iE5mysrc;
	// demoted variable
	.shared .align 8 .u64 _ZZ7convertIddEvPPT_PPT0_iE6mydest;
	ld.param.u64 	%rd1, [_Z7convertIddEvPPT_PPT0_i_param_0];
	ld.param.u64 	%rd2, [_Z7convertIddEvPPT_PPT0_i_param_1];
	ld.param.u32 	%r3, [_Z7convertIddEvPPT_PPT0_i_param_2];
	mov.u32 	%r1, %tid.x;
	setp.ne.s32 	%p1, %r1, 0;
	@%p1 bra 	$L__BB2_2;
	cvta.to.global.u64 	%rd3, %rd2;
	cvta.to.global.u64 	%rd4, %rd1;
	mov.u32 	%r4, %ctaid.y;
	mul.wide.u32 	%rd5, %r4, 8;
	add.s64 	%rd6, %rd3, %rd5;
	ld.global.u64 	%rd7, [%rd6];
	st.shared.u64 	[_ZZ7convertIddEvPPT_PPT0_iE5mysrc], %rd7;
	add.s64 	%rd8, %rd4, %rd5;
	ld.global.u64 	%rd9, [%rd8];
	st.shared.u64 	[_ZZ7convertIddEvPPT_PPT0_iE6mydest], %rd9;
$L__BB2_2:
	bar.sync 	0;
	mov.u32 	%r5, %ctaid.x;
	shl.b32 	%r6, %r5, 8;
	add.s32 	%r2, %r6, %r1;
	setp.ge.s32 	%p2, %r2, %r3;
	@%p2 bra 	$L__BB2_4;
	ld.shared.u64 	%rd10, [_ZZ7convertIddEvPPT_PPT0_iE5mysrc];
	cvta.to.global.u64 	%rd11, %rd10;
	mul.wide.s32 	%rd12, %r2, 8;
	add.s64 	%rd13, %rd11, %rd12;
	ld.global.f64 	%fd1, [%rd13];
	ld.shared.u64 	%rd14, [_ZZ7convertIddEvPPT_PPT0_iE6mydest];
	cvta.to.global.u64 	%rd15, %rd14;
	add.s64 	%rd16, %rd15, %rd12;
	st.global.f64 	[%rd16], %fd1;
$L__BB2_4:
	ret;

}


// ===== COMPILED SASS (sm_100) =====

	.target	sm_100

	.elftype	@"ET_EXEC"


//--------------------- .note.nv.tkinfo           --------------------------
	.section	.note.nv.tkinfo,"",@"SHT_NOTE"
	.sectionflags	@"SHF_NOTE_NV_TKINFO"
	.tkinfo
        /*0018*/ 	.word	0x00000002
        /*0030*/ 	.string	""
        /*0030*/ 	.string	"ptxas"
        /*0030*/ 	.string	"Cuda compilation tools, release 13.0, V13.0.88"
        /*0030*/ 	.string	"Build cuda_13.0.r13.0/compiler.36424714_0"
        /*0030*/ 	.string	"-arch sm_100 -m 64 "



//--------------------- .note.nv.cuinfo           --------------------------
	.section	.note.nv.cuinfo,"",@"SHT_NOTE"
	.sectionflags	@"SHF_NOTE_NV_CUINFO"
        /*0018*/ 	.short	0x0002
        /*001a*/ 	.short	0x0064
        /*001c*/ 	.short	0x0082
	.zero		2


//--------------------- .nv.info                  --------------------------
	.section	.nv.info,"",@"SHT_CUDA_INFO"
	.align	4


	//----- nvinfo : EIATTR_REGCOUNT
	.align		4
        /*0000*/ 	.byte	0x04, 0x2f
        /*0002*/ 	.short	(.L_1 - .L_0)
	.align		4
.L_0:
        /*0004*/ 	.word	index@(_Z7convertIdfEvPPT_PPT0_i)
        /*0008*/ 	.word	0x0000000c


	//----- nvinfo : EIATTR_FRAME_SIZE
	.align		4
.L_1:
        /*000c*/ 	.byte	0x04, 0x11
        /*000e*/ 	.short	(.L_3 - .L_2)
	.align		4
.L_2:
        /*0010*/ 	.word	index@(_Z7convertIdfEvPPT_PPT0_i)
        /*0014*/ 	.word	0x00000000


	//----- nvinfo : EIATTR_REGCOUNT
	.align		4
.L_3:
        /*0018*/ 	.byte	0x04, 0x2f
        /*001a*/ 	.short	(.L_5 - .L_4)
	.align		4
.L_4:
        /*001c*/ 	.word	index@(_Z7convertIfdEvPPT_PPT0_i)
        /*0020*/ 	.word	0x0000000c


	//----- nvinfo : EIATTR_FRAME_SIZE
	.align		4
.L_5:
        /*0024*/ 	.byte	0x04, 0x11
        /*0026*/ 	.short	(.L_7 - .L_6)
	.align		4
.L_6:
        /*0028*/ 	.word	index@(_Z7convertIfdEvPPT_PPT0_i)
        /*002c*/ 	.word	0x00000000


	//----- nvinfo : EIATTR_REGCOUNT
	.align		4
.L_7:
        /*0030*/ 	.byte	0x04, 0x2f
        /*0032*/ 	.short	(.L_9 - .L_8)
	.align		4
.L_8:
        /*0034*/ 	.word	index@(_Z7convertIddEvPPT_PPT0_i)
        /*0038*/ 	.word	0x0000000c


	//----- nvinfo : EIATTR_FRAME_SIZE
	.align		4
.L_9:
        /*003c*/ 	.byte	0x04, 0x11
        /*003e*/ 	.short	(.L_11 - .L_10)
	.align		4
.L_10:
        /*0040*/ 	.word	index@(_Z7convertIddEvPPT_PPT0_i)
        /*0044*/ 	.word	0x00000000


	//----- nvinfo : EIATTR_MIN_STACK_SIZE
	.align		4
.L_11:
        /*0048*/ 	.byte	0x04, 0x12
        /*004a*/ 	.short	(.L_13 - .L_12)
	.align		4
.L_12:
        /*004c*/ 	.word	index@(_Z7convertIddEvPPT_PPT0_i)
        /*0050*/ 	.word	0x00000000


	//----- nvinfo : EIATTR_MIN_STACK_SIZE
	.align		4
.L_13:
        /*0054*/ 	.byte	0x04, 0x12
        /*0056*/ 	.short	(.L_15 - .L_14)
	.align		4
.L_14:
        /*0058*/ 	.word	index@(_Z7convertIfdEvPPT_PPT0_i)
        /*005c*/ 	.word	0x00000000


	//----- nvinfo : EIATTR_MIN_STACK_SIZE
	.align		4
.L_15:
        /*0060*/ 	.byte	0x04, 0x12
        /*0062*/ 	.short	(.L_17 - .L_16)
	.align		4
.L_16:
        /*0064*/ 	.word	index@(_Z7convertIdfEvPPT_PPT0_i)
        /*0068*/ 	.word	0x00000000
.L_17:


//--------------------- .nv.compat                --------------------------
	.section	.nv.compat,"",@"SHT_CUDA_COMPAT_INFO"
	.align	4
        /*0000*/ 	.byte	0x02, 0x09, 0x00, 0x00, 0x02, 0x02, 0x01, 0x00, 0x02, 0x05, 0x05, 0x00, 0x03, 0x07, 0x01, 0x01
        /*0010*/ 	.byte	0x02, 0x03, 0x00, 0x00, 0x02, 0x06, 0x01, 0x00, 0x04, 0x0b, 0x08, 0x00, 0x09, 0x00, 0x00, 0x00
        /*0020*/ 	.byte	0x00, 0x00, 0x00, 0x00


//--------------------- .nv.info._Z7convertIddEvPPT_PPT0_i --------------------------
	.section	.nv.info._Z7convertIddEvPPT_PPT0_i,"",@"SHT_CUDA_INFO"
	.sectionflags	@""
	.align	4


	//----- nvinfo : EIATTR_CUDA_API_VERSION
	.align		4
        /*0000*/ 	.byte	0x04, 0x37
        /*0002*/ 	.short	(.L_19 - .L_18)
.L_18:
        /*0004*/ 	.word	0x00000082


	//----- nvinfo : EIATTR_KPARAM_INFO
	.align		4
.L_19:
        /*0008*/ 	.byte	0x04, 0x17
        /*000a*/ 	.short	(.L_21 - .L_20)
.L_20:
        /*000c*/ 	.word	0x00000000
        /*0010*/ 	.short	0x0002
        /*0012*/ 	.short	0x0010
        /*0014*/ 	.byte	0x00, 0xf0, 0x11, 0x00


	//----- nvinfo : EIATTR_KPARAM_INFO
	.align		4
.L_21:
        /*0018*/ 	.byte	0x04, 0x17
        /*001a*/ 	.short	(.L_23 - .L_22)
.L_22:
        /*001c*/ 	.word	0x00000000
        /*0020*/ 	.short	0x0001
        /*0022*/ 	.short	0x0008
        /*0024*/ 	.byte	0x00, 0xf5, 0x21, 0x00


	//----- nvinfo : EIATTR_KPARAM_INFO
	.align		4
.L_23:
        /*0028*/ 	.byte	0x04, 0x17
        /*002a*/ 	.short	(.L_25 - .L_24)
.L_24:
        /*002c*/ 	.word	0x00000000
        /*0030*/ 	.short	0x0000
        /*0032*/ 	.short	0x0000
        /*0034*/ 	.byte	0x00, 0xf5, 0x21, 0x00


	//----- nvinfo : EIATTR_SPARSE_MMA_MASK
	.align		4
.L_25:
        /*0038*/ 	.byte	0x03, 0x50
        /*003a*/ 	.short	0x0000


	//----- nvinfo : EIATTR_MAXREG_COUNT
	.align		4
        /*003c*/ 	.byte	0x03, 0x1b
        /*003e*/ 	.short	0x00ff


	//----- nvinfo : EIATTR_NUM_BARRIERS
	.align		4
        /*0040*/ 	.byte	0x02, 0x4c
        /*0042*/ 	.byte	0x01
	.zero		1


	//----- nvinfo : EIATTR_MERCURY_ISA_VERSION
	.align		4
        /*0044*/ 	.byte	0x03, 0x5f
        /*0046*/ 	.short	0x0101


	//----- nvinfo : EIATTR_VRC_CTA_INIT_COUNT
	.align		4
        /*0048*/ 	.byte	0x02, 0x4a
	.zero		1
	.zero		1


	//----- nvinfo : EIATTR_EXIT_INSTR_OFFSETS
	.align		4
        /*004c*/ 	.byte	0x04, 0x1c
        /*004e*/ 	.short	(.L_27 - .L_26)


	//   ....[0]....
.L_26:
        /*0050*/ 	.word	0x00000140


	//   ....[1]....
        /*0054*/ 	.word	0x000001d0


	//----- nvinfo : EIATTR_CBANK_PARAM_SIZE
	.align		4
.L_27:
        /*0058*/ 	.byte	0x03, 0x19
        /*005a*/ 	.short	0x0014


	//----- nvinfo : EIATTR_PARAM_CBANK
	.align		4
        /*005c*/ 	.byte	0x04, 0x0a
        /*005e*/ 	.short	(.L_29 - .L_28)
	.align		4
.L_28:
        /*0060*/ 	.word	index@(.nv.constant0._Z7convertIddEvPPT_PPT0_i)
        /*0064*/ 	.short	0x0380
        /*0066*/ 	.short	0x0014


	//----- nvinfo : EIATTR_SW_WAR
	.align		4
.L_29:
        /*0068*/ 	.byte	0x04, 0x36
        /*006a*/ 	.short	(.L_31 - .L_30)
.L_30:
        /*006c*/ 	.word	0x00000008
.L_31:


//--------------------- .nv.info._Z7convertIfdEvPPT_PPT0_i --------------------------
	.section	.nv.info._Z7convertIfdEvPPT_PPT0_i,"",@"SHT_CUDA_INFO"
	.sectionflags	@""
	.align	4


	//----- nvinfo : EIATTR_CUDA_API_VERSION
	.align		4
        /*0000*/ 	.byte	0x04, 0x37
        /*0002*/ 	.short	(.L_33 - .L_32)
.L_32:
        /*0004*/ 	.word	0x00000082


	//----- nvinfo : EIATTR_KPARAM_INFO
	.align		4
.L_33:
        /*0008*/ 	.byte	0x04, 0x17
        /*000a*/ 	.short	(.L_35 - .L_34)
.L_34:
        /*000c*/ 	.word	0x00000000
        /*0010*/ 	.short	0x0002
        /*0012*/ 	.short	0x0010
        /*0014*/ 	.byte	0x00, 0xf0, 0x11, 0x00


	//----- nvinfo : EIATTR_KPARAM_INFO
	.align		4
.L_35:
        /*0018*/ 	.byte	0x04, 0x17
        /*001a*/ 	.short	(.L_37 - .L_36)
.L_36:
        /*001c*/ 	.word	0x00000000
        /*0020*/ 	.short	0x0001
        /*0022*/ 	.short	0x0008
        /*0024*/ 	.byte	0x00, 0xf5, 0x21, 0x00


	//----- nvinfo : EIATTR_KPARAM_INFO
	.align		4
.L_37:
        /*0028*/ 	.byte	0x04, 0x17
        /*002a*/ 	.short	(.L_39 - .L_38)
.L_38:
        /*002c*/ 	.word	0x00000000
        /*0030*/ 	.short	0x0000
        /*0032*/ 	.short	0x0000
        /*0034*/ 	.byte	0x00, 0xf5, 0x21, 0x00


	//----- nvinfo : EIATTR_SPARSE_MMA_MASK
	.align		4
.L_39:
        /*0038*/ 	.byte	0x03, 0x50
        /*003a*/ 	.short	0x0000


	//----- nvinfo : EIATTR_MAXREG_COUNT
	.align		4
        /*003c*/ 	.byte	0x03, 0x1b
        /*003e*/ 	.short	0x00ff


	//----- nvinfo : EIATTR_NUM_BARRIERS
	.align		4
        /*0040*/ 	.byte	0x02, 0x4c
        /*0042*/ 	.byte	0x01
	.zero		1


	//----- nvinfo : EIATTR_MERCURY_ISA_VERSION
	.align		4
        /*0044*/ 	.byte	0x03, 0x5f
        /*0046*/ 	.short	0x0101


	//----- nvinfo : EIATTR_VRC_CTA_INIT_COUNT
	.align		4
        /*0048*/ 	.byte	0x02, 0x4a
	.zero		1
	.zero		1


	//----- nvinfo : EIATTR_EXIT_INSTR_OFFSETS
	.align		4
        /*004c*/ 	.byte	0x04, 0x1c
        /*004e*/ 	.short	(.L_41 - .L_40)


	//   ....[0]....
.L_40:
        /*0050*/ 	.word	0x00000140


	//   ....[1]....
        /*0054*/ 	.word	0x000001e0


	//----- nvinfo : EIATTR_CBANK_PARAM_SIZE
	.align		4
.L_41:
        /*0058*/ 	.byte	0x03, 0x19
        /*005a*/ 	.short	0x0014


	//----- nvinfo : EIATTR_PARAM_CBANK
	.align		4
        /*005c*/ 	.byte	0x04, 0x0a
        /*005e*/ 	.short	(.L_43 - .L_42)
	.align		4
.L_42:
        /*0060*/ 	.word	index@(.nv.constant0._Z7convertIfdEvPPT_PPT0_i)
        /*0064*/ 	.short	0x0380
        /*0066*/ 	.short	0x0014


	//----- nvinfo : EIATTR_SW_WAR
	.align		4
.L_43:
        /*0068*/ 	.byte	0x04, 0x36
        /*006a*/ 	.short	(.L_45 - .L_44)
.L_44:
        /*006c*/ 	.word	0x00000008
.L_45:


//--------------------- .nv.info._Z7convertIdfEvPPT_PPT0_i --------------------------
	.section	.nv.info._Z7convertIdfEvPPT_PPT0_i,"",@"SHT_CUDA_INFO"
	.sectionflags	@""
	.align	4


	//----- nvinfo : EIATTR_CUDA_API_VERSION
	.align		4
        /*0000*/ 	.byte	0x04, 0x37
        /*0002*/ 	.short	(.L_47 - .L_46)
.L_46:
        /*0004*/ 	.word	0x00000082


	//----- nvinfo : EIATTR_KPARAM_INFO
	.align		4
.L_47:
        /*0008*/ 	.byte	0x04, 0x17
        /*000a*/ 	.short	(.L_49 - .L_48)
.L_48:
        /*000c*/ 	.word	0x00000000
        /*0010*/ 	.short	0x0002
        /*0012*/ 	.short	0x0010
        /*0014*/ 	.byte	0x00, 0xf0, 0x11, 0x00


	//----- nvinfo : EIATTR_KPARAM_INFO
	.align		4
.L_49:
        /*0018*/ 	.byte	0x04, 0x17
        /*001a*/ 	.short	(.L_51 - .L_50)
.L_50:
        /*001c*/ 	.word	0x00000000
        /*0020*/ 	.short	0x0001
        /*0022*/ 	.short	0x0008
        /*0024*/ 	.byte	0x00, 0xf5, 0x21, 0x00


	//----- nvinfo : EIATTR_KPARAM_INFO
	.align		4
.L_51:
        /*0028*/ 	.byte	0x04, 0x17
        /*002a*/ 	.short	(.L_53 - .L_52)
.L_52:
        /*002c*/ 	.word	0x00000000
        /*0030*/ 	.short	0x0000
        /*0032*/ 	.short	0x0000
        /*0034*/ 	.byte	0x00, 0xf5, 0x21, 0x00


	//----- nvinfo : EIATTR_SPARSE_MMA_MASK
	.align		4
.L_53:
        /*0038*/ 	.byte	0x03, 0x50
        /*003a*/ 	.short	0x0000


	//----- nvinfo : EIATTR_MAXREG_COUNT
	.align		4
        /*003c*/ 	.byte	0x03, 0x1b
        /*003e*/ 	.short	0x00ff


	//----- nvinfo : EIATTR_NUM_BARRIERS
	.align		4
        /*0040*/ 	.byte	0x02, 0x4c
        /*0042*/ 	.byte	0x01
	.zero		1


	//----- nvinfo : EIATTR_MERCURY_ISA_VERSION
	.align		4
        /*0044*/ 	.byte	0x03, 0x5f
        /*0046*/ 	.short	0x0101


	//----- nvinfo : EIATTR_VRC_CTA_INIT_COUNT
	.align		4
        /*0048*/ 	.byte	0x02, 0x4a
	.zero		1
	.zero		1


	//----- nvinfo : EIATTR_EXIT_INSTR_OFFSETS
	.align		4
        /*004c*/ 	.byte	0x04, 0x1c
        /*004e*/ 	.short	(.L_55 - .L_54)


	//   ....[0]....
.L_54:
        /*0050*/ 	.word	0x00000140


	//   ....[1]....
        /*0054*/ 	.word	0x000001e0


	//----- nvinfo : EIATTR_CBANK_PARAM_SIZE
	.align		4
.L_55:
        /*0058*/ 	.byte	0x03, 0x19
        /*005a*/ 	.short	0x0014


	//----- nvinfo : EIATTR_PARAM_CBANK
	.align		4
        /*005c*/ 	.byte	0x04, 0x0a
        /*005e*/ 	.short	(.L_57 - .L_56)
	.align		4
.L_56:
        /*0060*/ 	.word	index@(.nv.constant0._Z7convertIdfEvPPT_PPT0_i)
        /*0064*/ 	.short	0x0380
        /*0066*/ 	.short	0x0014


	//----- nvinfo : EIATTR_SW_WAR
	.align		4
.L_57:
        /*0068*/ 	.byte	0x04, 0x36
        /*006a*/ 	.short	(.L_59 - .L_58)
.L_58:
        /*006c*/ 	.word	0x00000008
.L_59:


//--------------------- .nv.callgraph             --------------------------
	.section	.nv.callgraph,"",@"SHT_CUDA_CALLGRAPH"
	.align	4
	.sectionentsize	8
	.align		4
        /*0000*/ 	.word	0x00000000
	.align		4
        /*0004*/ 	.word	0xffffffff
	.align		4
        /*0008*/ 	.word	0x00000000
	.align		4
        /*000c*/ 	.word	0xfffffffe
	.align		4
        /*0010*/ 	.word	0x00000000
	.align		4
        /*0014*/ 	.word	0xfffffffd
	.align		4
        /*0018*/ 	.word	0x00000000
	.align		4
        /*001c*/ 	.word	0xfffffffc


//--------------------- .text._Z7convertIddEvPPT_PPT0_i --------------------------
	.section	.text._Z7convertIddEvPPT_PPT0_i,"ax",@progbits
	.align	128
        .global         _Z7convertIddEvPPT_PPT0_i
        .type           _Z7convertIddEvPPT_PPT0_i,@function
        .size           _Z7convertIddEvPPT_PPT0_i,(.L_x_3 - _Z7convertIddEvPPT_PPT0_i)
        .other          _Z7convertIddEvPPT_PPT0_i,@"STO_CUDA_ENTRY STV_DEFAULT"
_Z7convertIddEvPPT_PPT0_i:
.text._Z7convertIddEvPPT_PPT0_i:
[----:B------:R-:W-:Y:S01]  /*0000*/  LDC R1, c[0x0][0x37c] ;  /* 0x0000df00ff017b82 */ /* 0x000fe20000000800 */
[----:B------:R-:W0:Y:S07]  /*0010*/  S2R R9, SR_TID.X ;  /* 0x0000000000097919 */ /* 0x000e2e0000002100 */
[----:B------:R-:W1:Y:S01]  /*0020*/  LDC.64 R4, c[0x0][0x388] ;  /* 0x0000e200ff047b82 */ /* 0x000e620000000a00 */
[----:B------:R-:W2:Y:S07]  /*0030*/  LDCU.64 UR6, c[0x0][0x358] ;  /* 0x00006b00ff0677ac */ /* 0x000eae0008000a00 */
[----:B------:R-:W3:Y:S01]  /*0040*/  LDC.64 R6, c[0x0][0x380] ;  /* 0x0000e000ff067b82 */ /* 0x000ee20000000a00 */
[----:B------:R-:W4:Y:S01]  /*0050*/  S2R R0, SR_CTAID.X ;  /* 0x0000000000007919 */ /* 0x000f220000002500 */
[----:B------:R-:W5:Y:S01]  /*0060*/  LDCU UR4, c[0x0][0x390] ;  /* 0x00007200ff0477ac */ /* 0x000f620008000800 */
[----:B0-----:R-:W-:-:S13]  /*0070*/  ISETP.NE.AND P0, PT, R9, RZ, PT ;  /* 0x000000ff0900720c */ /* 0x001fda0003f05270 */
[----:B------:R-:W1:Y:S02]  /*0080*/  @!P0 S2R R3, SR_CTAID.Y ;  /* 0x0000000000038919 */ /* 0x000e640000002600 */
[----:B-1----:R-:W-:-:S04]  /*0090*/  @!P0 IMAD.WIDE.U32 R4, R3, 0x8, R4 ;  /* 0x0000000803048825 */ /* 0x002fc800078e0004 */
[----:B---3--:R-:W-:Y:S02]  /*00a0*/  @!P0 IMAD.WIDE.U32 R6, R3, 0x8, R6 ;  /* 0x0000000803068825 */ /* 0x008fe400078e0006 */
[----:B--2---:R-:W2:Y:S04]  /*00b0*/  @!P0 LDG.E.64 R4, desc[UR6][R4.64] ;  /* 0x0000000604048981 */ /* 0x004ea8000c1e1b00 */
[----:B------:R-:W2:Y:S01]  /*00c0*/  @!P0 LDG.E.64 R6, desc[UR6][R6.64] ;  /* 0x0000000606068981 */ /* 0x000ea2000c1e1b00 */
[----:B----4-:R-:W-:Y:S02]  /*00d0*/  LEA R9, R0, R9, 0x8 ;  /* 0x0000000900097211 */ /* 0x010fe400078e40ff */
[----:B------:R-:W-:Y:S01]  /*00e0*/  @!P0 MOV R0, 0x400 ;  /* 0x0000040000008802 */ /* 0x000fe20000000f00 */
[----:B------:R-:W0:Y:S01]  /*00f0*/  @!P0 S2R R3, SR_CgaCtaId ;  /* 0x0000000000038919 */ /* 0x000e220000008800 */
[----:B-----5:R-:W-:-:S02]  /*0100*/  ISETP.GE.AND P1, PT, R9, UR4, PT ;  /* 0x0000000409007c0c */ /* 0x020fc4000bf26270 */
[----:B0-----:R-:W-:-:S05]  /*0110*/  @!P0 LEA R3, R3, R0, 0x18 ;  /* 0x0000000003038211 */ /* 0x001fca00078ec0ff */
[----:B--2---:R0:W-:Y:S01]  /*0120*/  @!P0 STS.128 [R3], R4 ;  /* 0x0000000403008388 */ /* 0x0041e20000000c00 */
[----:B------:R-:W-:Y:S06]  /*0130*/  BAR.SYNC.DEFER_BLOCKING 0x0 ;  /* 0x0000000000007b1d */ /* 0x000fec0000010000 */
[----:B------:R-:W-:Y:S05]  /*0140*/  @P1 EXIT ;  /* 0x000000000000194d */ /* 0x000fea0003800000 */
[----:B------:R-:W1:Y:S01]  /*0150*/  S2UR UR5, SR_CgaCtaId ;  /* 0x00000000000579c3 */ /* 0x000e620000008800 */
[----:B------:R-:W-:Y:S02]  /*0160*/  UMOV UR4, 0x400 ;  /* 0x0000040000047882 */ /* 0x000fe40000000000 */
[----:B-1----:R-:W-:-:S09]  /*0170*/  ULEA UR4, UR5, UR4, 0x18 ;  /* 0x0000000405047291 */ /* 0x002fd2000f8ec0ff */
[----:B0-----:R-:W0:Y:S02]  /*0180*/  LDS.128 R4, [UR4] ;  /* 0x00000004ff047984 */ /* 0x001e240008000c00 */
[----:B0-----:R-:W-:-:S06]  /*0190*/  IMAD.WIDE R4, R9, 0x8, R4 ;  /* 0x0000000809047825 */ /* 0x001fcc00078e0204 */
[----:B------:R-:W2:Y:S01]  /*01a0*/  LDG.E.64 R4, desc[UR6][R4.64] ;  /* 0x0000000604047981 */ /* 0x000ea2000c1e1b00 */
[----:B------:R-:W-:-:S05]  /*01b0*/  IMAD.WIDE R6, R9, 0x8, R6 ;  /* 0x0000000809067825 */ /* 0x000fca00078e0206 */
[----:B--2---:R-:W-:Y:S01]  /*01c0*/  STG.E.64 desc[UR6][R6.64], R4 ;  /* 0x0000000406007986 */ /* 0x004fe2000c101b06 */
[----:B------:R-:W-:Y:S05]  /*01d0*/  EXIT ;  /* 0x000000000000794d */ /* 0x000fea0003800000 */
.L_x_0:
[----:B------:R-:W-:-:S00]  /*01e0*/  BRA `(.L_x_0) ;  /* 0xfffffffc00fc7947 */ /* 0x000fc0000383ffff */
[----:B------:R-:W-:-:S00]  /*01f0*/  NOP ;  /* 0x0000000000007918 */ /* 0x000fc00000000000 */
        /* <DEDUP_REMOVED lines=8> */
.L_x_3:


//--------------------- .text._Z7convertIfdEvPPT_PPT0_i --------------------------
	.section	.text._Z7convertIfdEvPPT_PPT0_i,"ax",@progbits
	.align	128
        .global         _Z7convertIfdEvPPT_PPT0_i
        .type           _Z7convertIfdEvPPT_PPT0_i,@function
        .size           _Z7convertIfdEvPPT_PPT0_i,(.L_x_4 - _Z7convertIfdEvPPT_PPT0_i)
        .other          _Z7convertIfdEvPPT_PPT0_i,@"STO_CUDA_ENTRY STV_DEFAULT"
_Z7convertIfdEvPPT_PPT0_i:
.text._Z7convertIfdEvPPT_PPT0_i:
        /* <DEDUP_REMOVED lines=27> */
[----:B------:R-:W-:Y:S01]  /*01b0*/  IMAD.WIDE R6, R9, 0x4, R6 ;  /* 0x0000000409067825 */ /* 0x000fe200078e0206 */
[----:B--2---:R-:W0:Y:S04]  /*01c0*/  F2F.F32.F64 R3, R4 ;  /* 0x0000000400037310 */ /* 0x004e280000301000 */
[----:B0-----:R-:W-:Y:S01]  /*01d0*/  STG.E desc[UR6][R6.64], R3 ;  /* 0x0000000306007986 */ /* 0x001fe2000c101906 */
[----:B------:R-:W-:Y:S05]  /*01e0*/  EXIT ;  /* 0x000000000000794d */ /* 0x000fea0003800000 */
.L_x_1:
        /* <DEDUP_REMOVED lines=9> */
.L_x_4:


//--------------------- .text._Z7convertIdfEvPPT_PPT0_i --------------------------
	.section	.text._Z7convertIdfEvPPT_PPT0_i,"ax",@progbits
	.align	128
        .global         _Z7convertIdfEvPPT_PPT0_i
        .type           _Z7convertIdfEvPPT_PPT0_i,@function
        .size           _Z7convertIdfEvPPT_PPT0_i,(.L_x_5 - _Z7convertIdfEvPPT_PPT0_i)
        .other          _Z7convertIdfEvPPT_PPT0_i,@"STO_CUDA_ENTRY STV_DEFAULT"
_Z7convertIdfEvPPT_PPT0_i:
.text._Z7convertIdfEvPPT_PPT0_i:
        /* <DEDUP_REMOVED lines=25> */
[----:B0-----:R-:W-:-:S05]  /*0190*/  IMAD.WIDE R4, R9, 0x4, R4 ;  /* 0x0000000409047825 */ /* 0x001fca00078e0204 */
[----:B------:R-:W2:Y:S01]  /*01a0*/  LDG.E R2, desc[UR6][R4.64] ;  /* 0x0000000604027981 */ /* 0x000ea2000c1e1900 */
[----:B------:R-:W-:Y:S01]  /*01b0*/  IMAD.WIDE R6, R9, 0x8, R6 ;  /* 0x0000000809067825 */ /* 0x000fe200078e0206 */
[----:B--2---:R-:W0:Y:S04]  /*01c0*/  F2F.F64.F32 R2, R2 ;  /* 0x0000000200027310 */ /* 0x004e280000201800 */
[----:B0-----:R-:W-:Y:S01]  /*01d0*/  STG.E.64 desc[UR6][R6.64], R2 ;  /* 0x0000000206007986 */ /* 0x001fe2000c101b06 */
[----:B------:R-:W-:Y:S05]  /*01e0*/  EXIT ;  /* 0x000000000000794d */ /* 0x000fea0003800000 */
.L_x_2:
        /* <DEDUP_REMOVED lines=9> */
.L_x_5:


//--------------------- .nv.shared._Z7convertIddEvPPT_PPT0_i --------------------------
	.section	.nv.shared._Z7convertIddEvPPT_PPT0_i,"aw",@nobits
	.sectionflags	@""
	.align	8
.nv.shared._Z7convertIddEvPPT_PPT0_i:
	.zero		1040


//--------------------- .nv.shared.reserved.0     --------------------------
	.section	.nv.shared.reserved.0,"aw",@nobits
	.weak		__nv_reservedSMEM_offset_0_alias
	.size		__nv_reservedSMEM_offset_0_alias, 0, 64
	.other		__nv_reservedSMEM_offset_0_alias,@"STO_CUDA_RESERVED_SHARED STV_DEFAULT"
__nv_reservedSMEM_offset_0_alias:
	.zero		0
	.zero		64


//--------------------- .nv.shared._Z7convertIfdEvPPT_PPT0_i --------------------------
	.section	.nv.shared._Z7convertIfdEvPPT_PPT0_i,"aw",@nobits
	.sectionflags	@""
	.align	8
.nv.shared._Z7convertIfdEvPPT_PPT0_i:
	.zero		1040


//--------------------- .nv.shared._Z7convertIdfEvPPT_PPT0_i --------------------------
	.section	.nv.shared._Z7convertIdfEvPPT_PPT0_i,"aw",@nobits
	.sectionflags	@""
	.align	8
.nv.shared._Z7convertIdfEvPPT_PPT0_i:
	.zero		1040


//--------------------- .nv.constant0._Z7convertIddEvPPT_PPT0_i --------------------------
	.section	.nv.constant0._Z7convertIddEvPPT_PPT0_i,"a",@progbits
	.sectionflags	@""
	.align	4
.nv.constant0._Z7convertIddEvPPT_PPT0_i:
	.zero		916


//--------------------- .nv.constant0._Z7convertIfdEvPPT_PPT0_i --------------------------
	.section	.nv.constant0._Z7convertIfdEvPPT_PPT0_i,"a",@progbits
	.sectionflags	@""
	.align	4
.nv.constant0._Z7convertIfdEvPPT_PPT0_i:
	.zero		916


//--------------------- .nv.constant0._Z7convertIdfEvPPT_PPT0_i --------------------------
	.section	.nv.constant0._Z7convertIdfEvPPT_PPT0_i,"a",@progbits
	.sectionflags	@""
	.align	4
.nv.constant0._Z7convertIdfEvPPT_PPT0_i:
	.zero		916


//--------------------- SYMBOLS --------------------------

	.type		.nv.reservedSmem.offset0,@object
	.size		.nv.reservedSmem.offset0,0x4
	.type		.nv.reservedSmem.cap,@object
	.size		.nv.reservedSmem.cap,0x4
